	.headerflags	@"EF_CUDA_TEXMODE_UNIFIED EF_CUDA_64BIT_ADDRESS EF_CUDA_ACCELERATORS EF_CUDA_SM90 EF_CUDA_VIRTUAL_SM(EF_CUDA_SM90)"
	.elftype	@"ET_EXEC"


//--------------------- .nv.info                  --------------------------
	.section	.nv.info,"",@"SHT_CUDA_INFO"
	.align	4


	//----- nvinfo : EIATTR_REGCOUNT
	.align		4
        /*0000*/ 	.byte	0x04, 0x2f
        /*0002*/ 	.short	(.L_1 - .L_0)
	.align		4
.L_0:
        /*0004*/ 	.word	index@(triton_poi_fused_convolution_relu_threshold_backward_9)
        /*0008*/ 	.word	0x00000010


	//----- nvinfo : EIATTR_MIN_STACK_SIZE
	.align		4
.L_1:
        /*000c*/ 	.byte	0x04, 0x12
        /*000e*/ 	.short	(.L_3 - .L_2)
	.align		4
.L_2:
        /*0010*/ 	.word	index@(triton_poi_fused_convolution_relu_threshold_backward_9)
        /*0014*/ 	.word	0x00000000


	//----- nvinfo : EIATTR_FRAME_SIZE
	.align		4
.L_3:
        /*0018*/ 	.byte	0x04, 0x11
        /*001a*/ 	.short	(.L_5 - .L_4)
	.align		4
.L_4:
        /*001c*/ 	.word	index@(triton_poi_fused_convolution_relu_threshold_backward_9)
        /*0020*/ 	.word	0x00000000


	//----- nvinfo : EIATTR_MIN_STACK_SIZE
	.align		4
.L_5:
        /*0024*/ 	.byte	0x04, 0x12
        /*0026*/ 	.short	(.L_7 - .L_6)
	.align		4
.L_6:
        /*0028*/ 	.word	index@(triton_poi_fused_convolution_relu_threshold_backward_9)
        /*002c*/ 	.word	0x00000000
.L_7:


//--------------------- .nv.info.triton_poi_fused_convolution_relu_threshold_backward_9 --------------------------
	.section	.nv.info.triton_poi_fused_convolution_relu_threshold_backward_9,"",@"SHT_CUDA_INFO"
	.sectionflags	@""
	.align	4


	//----- nvinfo : EIATTR_CUDA_API_VERSION
	.align		4
        /*0000*/ 	.byte	0x04, 0x37
        /*0002*/ 	.short	(.L_9 - .L_8)
.L_8:
        /*0004*/ 	.word	0x0000007c


	//----- nvinfo : EIATTR_KPARAM_INFO
	.align		4
.L_9:
        /*0008*/ 	.byte	0x04, 0x17
        /*000a*/ 	.short	(.L_11 - .L_10)
.L_10:
        /*000c*/ 	.word	0x00000000
        /*0010*/ 	.short	0x0003
        /*0012*/ 	.short	0x0018
        /*0014*/ 	.byte	0x00, 0xf0, 0x11, 0x00


	//----- nvinfo : EIATTR_KPARAM_INFO
	.align		4
.L_11:
        /*0018*/ 	.byte	0x04, 0x17
        /*001a*/ 	.short	(.L_13 - .L_12)
.L_12:
        /*001c*/ 	.word	0x00000000
        /*0020*/ 	.short	0x0002
        /*0022*/ 	.short	0x0010
        /*0024*/ 	.byte	0x00, 0xf4, 0x21, 0x00


	//----- nvinfo : EIATTR_KPARAM_INFO
	.align		4
.L_13:
        /*0028*/ 	.byte	0x04, 0x17
        /*002a*/ 	.short	(.L_15 - .L_14)
.L_14:
        /*002c*/ 	.word	0x00000000
        /*0030*/ 	.short	0x0001
        /*0032*/ 	.short	0x0008
        /*0034*/ 	.byte	0x00, 0xf4, 0x21, 0x00


	//----- nvinfo : EIATTR_KPARAM_INFO
	.align		4
.L_15:
        /*0038*/ 	.byte	0x04, 0x17
        /*003a*/ 	.short	(.L_17 - .L_16)
.L_16:
        /*003c*/ 	.word	0x00000000
        /*0040*/ 	.short	0x0000
        /*0042*/ 	.short	0x0000
        /*0044*/ 	.byte	0x00, 0xf4, 0x21, 0x00


	//----- nvinfo : EIATTR_SPARSE_MMA_MASK
	.align		4
.L_17:
        /*0048*/ 	.byte	0x03, 0x50
        /*004a*/ 	.short	0x0000


	//----- nvinfo : EIATTR_MAXREG_COUNT
	.align		4
        /*004c*/ 	.byte	0x03, 0x1b
        /*004e*/ 	.short	0x00ff


	//----- nvinfo : EIATTR_EXIT_INSTR_OFFSETS
	.align		4
        /*0050*/ 	.byte	0x04, 0x1c
        /*0052*/ 	.short	(.L_19 - .L_18)


	//   ....[0]....
.L_18:
        /*0054*/ 	.word	0x00000310


	//   ....[1]....
        /*0058*/ 	.word	0x00000330


	//----- nvinfo : EIATTR_REQNTID
	.align		4
.L_19:
        /*005c*/ 	.byte	0x04, 0x10
        /*005e*/ 	.short	(.L_21 - .L_20)
.L_20:
        /*0060*/ 	.word	0x00000080
        /*0064*/ 	.word	0x00000001
        /*0068*/ 	.word	0x00000001


	//----- nvinfo : EIATTR_CBANK_PARAM_SIZE
	.align		4
.L_21:
        /*006c*/ 	.byte	0x03, 0x19
        /*006e*/ 	.short	0x001c


	//----- nvinfo : EIATTR_PARAM_CBANK
	.align		4
        /*0070*/ 	.byte	0x04, 0x0a
        /*0072*/ 	.short	(.L_23 - .L_22)
	.align		4
.L_22:
        /*0074*/ 	.word	index@(.nv.constant0.triton_poi_fused_convolution_relu_threshold_backward_9)
        /*0078*/ 	.short	0x0210
        /*007a*/ 	.short	0x001c


	//----- nvinfo : EIATTR_SW_WAR
	.align		4
.L_23:
        /*007c*/ 	.byte	0x04, 0x36
        /*007e*/ 	.short	(.L_25 - .L_24)
.L_24:
        /*0080*/ 	.word	0x00000008
.L_25:


//--------------------- .nv.callgraph             --------------------------
	.section	.nv.callgraph,"",@"SHT_CUDA_CALLGRAPH"
	.align	4
	.sectionentsize	8
	.align		4
        /*0000*/ 	.word	0x00000000
	.align		4
        /*0004*/ 	.word	0xffffffff
	.align		4
        /*0008*/ 	.word	0x00000000
	.align		4
        /*000c*/ 	.word	0xfffffffe
	.align		4
        /*0010*/ 	.word	0x00000000
	.align		4
        /*0014*/ 	.word	0xfffffffd
	.align		4
        /*0018*/ 	.word	0x00000000
	.align		4
        /*001c*/ 	.word	0xfffffffc


//--------------------- .text.triton_poi_fused_convolution_relu_threshold_backward_9 --------------------------
	.section	.text.triton_poi_fused_convolution_relu_threshold_backward_9,"ax",@progbits
	.align	128
        .global         triton_poi_fused_convolution_relu_threshold_backward_9
        .type           triton_poi_fused_convolution_relu_threshold_backward_9,@function
        .size           triton_poi_fused_convolution_relu_threshold_backward_9,(.L_x_1 - triton_poi_fused_convolution_relu_threshold_backward_9)
        .other          triton_poi_fused_convolution_relu_threshold_backward_9,@"STO_CUDA_ENTRY STV_DEFAULT"
triton_poi_fused_convolution_relu_threshold_backward_9:
.text.triton_poi_fused_convolution_relu_threshold_backward_9:
[----:B------:R-:W0:Y:S02]  /*0000*/  LDC R1, c[0x0][0x28] ;  /* 0x00000a00ff017b82 */ /* 0x000e240000000800 */
[----:B------:R-:W1:Y:S01]  /*0010*/  S2R R0, SR_TID.X ;  /* 0x0000000000007919 */ /* 0x000e620000002100 */
[----:B------:R-:W2:Y:S01]  /*0020*/  LDC.64 R12, c[0x0][0x218] ;  /* 0x00008600ff0c7b82 */ /* 0x000ea20000000a00 */
[----:B------:R-:W-:Y:S02]  /*0030*/  CS2R R8, SRZ ;  /* 0x0000000000087805 */ /* 0x000fe4000001ff00 */
[----:B------:R-:W-:Y:S01]  /*0040*/  CS2R R10, SRZ ;  /* 0x00000000000a7805 */ /* 0x000fe2000001ff00 */
[----:B------:R-:W3:Y:S01]  /*0050*/  S2R R3, SR_CTAID.X ;  /* 0x0000000000037919 */ /* 0x000ee20000002500 */
[----:B------:R-:W-:Y:S01]  /*0060*/  CS2R R6, SRZ ;  /* 0x0000000000067805 */ /* 0x000fe2000001ff00 */
[----:B------:R-:W-:Y:S01]  /*0070*/  ULDC.64 UR4, c[0x0][0x208] ;  /* 0x0000820000047ab9 */ /* 0x000fe20000000a00 */
[----:B------:R-:W-:Y:S01]  /*0080*/  ULDC.64 UR6, c[0x0][0x220] ;  /* 0x0000880000067ab9 */ /* 0x000fe20000000a00 */
[----:B-1----:R-:W-:Y:S01]  /*0090*/  IMAD.SHL.U32 R0, R0, 0x4, RZ ;  /* 0x0000000400007824 */ /* 0x002fe200078e00ff */
[----:B---3--:R-:W-:-:S04]  /*00a0*/  SHF.R.S32.HI R5, RZ, 0x16, R3 ;  /* 0x00000016ff057819 */ /* 0x008fc80000011403 */
[----:B------:R-:W-:Y:S02]  /*00b0*/  LOP3.LUT R0, R0, 0x1fc, RZ, 0xc0, !PT ;  /* 0x000001fc00007812 */ /* 0x000fe400078ec0ff */
[----:B------:R-:W-:-:S03]  /*00c0*/  SGXT R5, R5, 0x1 ;  /* 0x000000010505781a */ /* 0x000fc60000000200 */
[----:B------:R-:W-:Y:S02]  /*00d0*/  IMAD R0, R3, 0x200, R0 ;  /* 0x0000020003007824 */ /* 0x000fe400078e0200 */
[----:B------:R-:W1:Y:S03]  /*00e0*/  LDC.64 R2, c[0x0][0x210] ;  /* 0x00008400ff027b82 */ /* 0x000e660000000a00 */
[----:B------:R-:W-:Y:S02]  /*00f0*/  LEA.HI R5, R5, R0, RZ, 0x6 ;  /* 0x0000000005057211 */ /* 0x000fe400078f30ff */
[----:B------:R-:W-:Y:S02]  /*0100*/  ISETP.GE.AND P0, PT, R0, 0xc400, PT ;  /* 0x0000c4000000780c */ /* 0x000fe40003f06270 */
[----:B------:R-:W-:-:S05]  /*0110*/  LOP3.LUT R5, R5, 0xffffffc0, RZ, 0xc0, !PT ;  /* 0xffffffc005057812 */ /* 0x000fca00078ec0ff */
[----:B------:R-:W-:-:S04]  /*0120*/  IMAD.IADD R5, R0, 0x1, -R5 ;  /* 0x0000000100057824 */ /* 0x000fc800078e0a05 */
[----:B--2---:R-:W-:Y:S01]  /*0130*/  IMAD.WIDE R12, R5, 0x4, R12 ;  /* 0x00000004050c7825 */ /* 0x004fe200078e020c */
[----:B------:R-:W-:-:S06]  /*0140*/  CS2R R4, SRZ ;  /* 0x0000000000047805 */ /* 0x000fcc000001ff00 */
[----:B------:R-:W2:Y:S01]  /*0150*/  @!P0 LDG.E.EL.128 R4, desc[UR4][R12.64] ;  /* 0x000000040c048981 */ /* 0x000ea2000c2e1d00 */
[----:B-1----:R-:W-:-:S05]  /*0160*/  IMAD.WIDE R2, R0, 0x4, R2 ;  /* 0x0000000400027825 */ /* 0x002fca00078e0202 */
[----:B------:R-:W2:Y:S02]  /*0170*/  @!P0 LDG.E.128 R8, desc[UR4][R2.64] ;  /* 0x0000000402088981 */ /* 0x000ea4000c1e1d00 */
[----:B--2---:R-:W-:Y:S01]  /*0180*/  FSETP.GEU.AND P4, PT, R11, -R7, PT ;  /* 0x800000070b00720b */ /* 0x004fe20003f8e000 */
[----:B------:R-:W-:Y:S01]  /*0190*/  FADD R7, R7, R11 ;  /* 0x0000000b07077221 */ /* 0x000fe20000000000 */
[----:B------:R-:W-:Y:S01]  /*01a0*/  FSETP.GEU.AND P3, PT, R10, -R6, PT ;  /* 0x800000060a00720b */ /* 0x000fe20003f6e000 */
[----:B------:R-:W-:Y:S01]  /*01b0*/  FADD R6, R6, R10 ;  /* 0x0000000a06067221 */ /* 0x000fe20000000000 */
[----:B------:R-:W-:Y:S01]  /*01c0*/  FSETP.GEU.AND P2, PT, R9, -R5, PT ;  /* 0x800000050900720b */ /* 0x000fe20003f4e000 */
[----:B------:R-:W-:Y:S01]  /*01d0*/  FADD R5, R5, R9 ;  /* 0x0000000905057221 */ /* 0x000fe20000000000 */
[----:B------:R-:W-:Y:S01]  /*01e0*/  FADD R9, R4, R8 ;  /* 0x0000000804097221 */ /* 0x000fe20000000000 */
[----:B------:R-:W-:Y:S02]  /*01f0*/  FSETP.GEU.AND P1, PT, R8, -R4, PT ;  /* 0x800000040800720b */ /* 0x000fe40003f2e000 */
[----:B------:R-:W-:-:S02]  /*0200*/  FSEL R7, R7, RZ, P4 ;  /* 0x000000ff07077208 */ /* 0x000fc40002000000 */
[----:B------:R-:W-:Y:S02]  /*0210*/  FSEL R6, R6, RZ, P3 ;  /* 0x000000ff06067208 */ /* 0x000fe40001800000 */
[----:B------:R-:W-:Y:S02]  /*0220*/  FSEL R5, R5, RZ, P2 ;  /* 0x000000ff05057208 */ /* 0x000fe40001000000 */
[----:B------:R-:W-:Y:S02]  /*0230*/  FSEL R9, R9, RZ, P1 ;  /* 0x000000ff09097208 */ /* 0x000fe40000800000 */
[----:B------:R-:W-:Y:S02]  /*0240*/  FSETP.GTU.AND P4, PT, R7, RZ, PT ;  /* 0x000000ff0700720b */ /* 0x000fe40003f8c000 */
[----:B------:R-:W-:Y:S02]  /*0250*/  FSETP.GTU.AND P3, PT, R6, RZ, PT ;  /* 0x000000ff0600720b */ /* 0x000fe40003f6c000 */
[----:B------:R-:W-:-:S02]  /*0260*/  FSETP.GTU.AND P2, PT, R5, RZ, PT ;  /* 0x000000ff0500720b */ /* 0x000fc40003f4c000 */
[----:B------:R-:W-:Y:S02]  /*0270*/  FSETP.GTU.AND P1, PT, R9, RZ, PT ;  /* 0x000000ff0900720b */ /* 0x000fe40003f2c000 */
[----:B------:R-:W-:Y:S02]  /*0280*/  SEL R2, RZ, 0x1, P4 ;  /* 0x00000001ff027807 */ /* 0x000fe40002000000 */
[----:B------:R-:W-:Y:S02]  /*0290*/  SEL R3, RZ, 0x1, P3 ;  /* 0x00000001ff037807 */ /* 0x000fe40001800000 */
[----:B------:R-:W-:Y:S02]  /*02a0*/  SEL R5, RZ, 0x1, P2 ;  /* 0x00000001ff057807 */ /* 0x000fe40001000000 */
[----:B------:R-:W-:Y:S02]  /*02b0*/  SEL R6, RZ, 0x1, P1 ;  /* 0x00000001ff067807 */ /* 0x000fe40000800000 */
[----:B------:R-:W-:-:S02]  /*02c0*/  PRMT R4, R3, 0x3340, R2 ;  /* 0x0000334003047816 */ /* 0x000fc40000000002 */
[----:B------:R-:W-:Y:S02]  /*02d0*/  IADD3 R2, P1, R0, UR6, RZ ;  /* 0x0000000600027c10 */ /* 0x000fe4000ff3e0ff */
[----:B------:R-:W-:Y:S02]  /*02e0*/  PRMT R5, R6, 0x3340, R5 ;  /* 0x0000334006057816 */ /* 0x000fe40000000005 */
[----:B------:R-:W-:Y:S02]  /*02f0*/  LEA.HI.X.SX32 R3, R0, UR7, 0x1, P1 ;  /* 0x0000000700037c11 */ /* 0x000fe400088f0eff */
[----:B------:R-:W-:Y:S01]  /*0300*/  PRMT R5, R5, 0x5410, R4 ;  /* 0x0000541005057816 */ /* 0x000fe20000000004 */
[----:B------:R-:W-:Y:S06]  /*0310*/  @P0 EXIT ;  /* 0x000000000000094d */ /* 0x000fec0003800000 */
[----:B------:R-:W-:Y:S01]  /*0320*/  STG.E desc[UR4][R2.64], R5 ;  /* 0x0000000502007986 */ /* 0x000fe2000c101904 */
[----:B------:R-:W-:Y:S05]  /*0330*/  EXIT ;  /* 0x000000000000794d */ /* 0x000fea0003800000 */
.L_x_0:
[----:B------:R-:W-:-:S00]  /*0340*/  BRA `(.L_x_0) ;  /* 0xfffffffc00fc7947 */ /* 0x000fc0000383ffff */
[----:B------:R-:W-:-:S00]  /*0350*/  NOP ;  /* 0x0000000000007918 */ /* 0x000fc00000000000 */
        /* <DEDUP_REMOVED lines=10> */
.L_x_1:


//--------------------- .nv.constant0.triton_poi_fused_convolution_relu_threshold_backward_9 --------------------------
	.section	.nv.constant0.triton_poi_fused_convolution_relu_threshold_backward_9,"a",@progbits
	.sectionflags	@""
	.align	4
.nv.constant0.triton_poi_fused_convolution_relu_threshold_backward_9:
	.zero		556
